//
// Generated by NVIDIA NVVM Compiler
//
// Compiler Build ID: CL-36424714
// Cuda compilation tools, release 13.0, V13.0.88
// Based on NVVM 20.0.0
//

.version 9.0
.target sm_100
.address_size 64

	// .globl	_Z12kernel_indexPiiS_

.visible .entry _Z12kernel_indexPiiS_(
	.param .u64 .ptr .align 1 _Z12kernel_indexPiiS__param_0,
	.param .u32 _Z12kernel_indexPiiS__param_1,
	.param .u64 .ptr .align 1 _Z12kernel_indexPiiS__param_2
)
{
	.reg .pred 	%p<33>;
	.reg .b32 	%r<70>;
	.reg .b64 	%rd<9>;

	ld.param.u64 	%rd3, [_Z12kernel_indexPiiS__param_0];
	ld.param.u64 	%rd2, [_Z12kernel_indexPiiS__param_2];
	cvta.to.global.u64 	%rd4, %rd3;
	mov.u32 	%r34, %tid.x;
	mov.u32 	%r35, %ctaid.x;
	mov.u32 	%r36, %ntid.x;
	mad.lo.s32 	%r1, %r35, %r36, %r34;
	mul.wide.s32 	%rd5, %r1, 4;
	add.s64 	%rd1, %rd4, %rd5;
	ld.global.u32 	%r37, [%rd1];
	setp.eq.s32 	%p1, %r37, %r1;
	mov.u32 	%r69, %r1;
	@%p1 bra 	$L__BB0_32;
	add.s32 	%r69, %r1, 1;
	ld.global.u32 	%r38, [%rd1+4];
	setp.eq.s32 	%p2, %r38, %r1;
	@%p2 bra 	$L__BB0_32;
	add.s32 	%r69, %r1, 2;
	ld.global.u32 	%r39, [%rd1+8];
	setp.eq.s32 	%p3, %r39, %r1;
	@%p3 bra 	$L__BB0_32;
	add.s32 	%r69, %r1, 3;
	ld.global.u32 	%r40, [%rd1+12];
	setp.eq.s32 	%p4, %r40, %r1;
	@%p4 bra 	$L__BB0_32;
	add.s32 	%r69, %r1, 4;
	ld.global.u32 	%r41, [%rd1+16];
	setp.eq.s32 	%p5, %r41, %r1;
	@%p5 bra 	$L__BB0_32;
	add.s32 	%r69, %r1, 5;
	ld.global.u32 	%r42, [%rd1+20];
	setp.eq.s32 	%p6, %r42, %r1;
	@%p6 bra 	$L__BB0_32;
	add.s32 	%r69, %r1, 6;
	ld.global.u32 	%r43, [%rd1+24];
	setp.eq.s32 	%p7, %r43, %r1;
	@%p7 bra 	$L__BB0_32;
	add.s32 	%r69, %r1, 7;
	ld.global.u32 	%r44, [%rd1+28];
	setp.eq.s32 	%p8, %r44, %r1;
	@%p8 bra 	$L__BB0_32;
	add.s32 	%r69, %r1, 8;
	ld.global.u32 	%r45, [%rd1+32];
	setp.eq.s32 	%p9, %r45, %r1;
	@%p9 bra 	$L__BB0_32;
	add.s32 	%r69, %r1, 9;
	ld.global.u32 	%r46, [%rd1+36];
	setp.eq.s32 	%p10, %r46, %r1;
	@%p10 bra 	$L__BB0_32;
	add.s32 	%r69, %r1, 10;
	ld.global.u32 	%r47, [%rd1+40];
	setp.eq.s32 	%p11, %r47, %r1;
	@%p11 bra 	$L__BB0_32;
	add.s32 	%r69, %r1, 11;
	ld.global.u32 	%r48, [%rd1+44];
	setp.eq.s32 	%p12, %r48, %r1;
	@%p12 bra 	$L__BB0_32;
	add.s32 	%r69, %r1, 12;
	ld.global.u32 	%r49, [%rd1+48];
	setp.eq.s32 	%p13, %r49, %r1;
	@%p13 bra 	$L__BB0_32;
	add.s32 	%r69, %r1, 13;
	ld.global.u32 	%r50, [%rd1+52];
	setp.eq.s32 	%p14, %r50, %r1;
	@%p14 bra 	$L__BB0_32;
	add.s32 	%r69, %r1, 14;
	ld.global.u32 	%r51, [%rd1+56];
	setp.eq.s32 	%p15, %r51, %r1;
	@%p15 bra 	$L__BB0_32;
	add.s32 	%r69, %r1, 15;
	ld.global.u32 	%r52, [%rd1+60];
	setp.eq.s32 	%p16, %r52, %r1;
	@%p16 bra 	$L__BB0_32;
	add.s32 	%r69, %r1, 16;
	ld.global.u32 	%r53, [%rd1+64];
	setp.eq.s32 	%p17, %r53, %r1;
	@%p17 bra 	$L__BB0_32;
	add.s32 	%r69, %r1, 17;
	ld.global.u32 	%r54, [%rd1+68];
	setp.eq.s32 	%p18, %r54, %r1;
	@%p18 bra 	$L__BB0_32;
	add.s32 	%r69, %r1, 18;
	ld.global.u32 	%r55, [%rd1+72];
	setp.eq.s32 	%p19, %r55, %r1;
	@%p19 bra 	$L__BB0_32;
	add.s32 	%r69, %r1, 19;
	ld.global.u32 	%r56, [%rd1+76];
	setp.eq.s32 	%p20, %r56, %r1;
	@%p20 bra 	$L__BB0_32;
	add.s32 	%r69, %r1, 20;
	ld.global.u32 	%r57, [%rd1+80];
	setp.eq.s32 	%p21, %r57, %r1;
	@%p21 bra 	$L__BB0_32;
	add.s32 	%r69, %r1, 21;
	ld.global.u32 	%r58, [%rd1+84];
	setp.eq.s32 	%p22, %r58, %r1;
	@%p22 bra 	$L__BB0_32;
	add.s32 	%r69, %r1, 22;
	ld.global.u32 	%r59, [%rd1+88];
	setp.eq.s32 	%p23, %r59, %r1;
	@%p23 bra 	$L__BB0_32;
	add.s32 	%r69, %r1, 23;
	ld.global.u32 	%r60, [%rd1+92];
	setp.eq.s32 	%p24, %r60, %r1;
	@%p24 bra 	$L__BB0_32;
	add.s32 	%r69, %r1, 24;
	ld.global.u32 	%r61, [%rd1+96];
	setp.eq.s32 	%p25, %r61, %r1;
	@%p25 bra 	$L__BB0_32;
	add.s32 	%r69, %r1, 25;
	ld.global.u32 	%r62, [%rd1+100];
	setp.eq.s32 	%p26, %r62, %r1;
	@%p26 bra 	$L__BB0_32;
	add.s32 	%r69, %r1, 26;
	ld.global.u32 	%r63, [%rd1+104];
	setp.eq.s32 	%p27, %r63, %r1;
	@%p27 bra 	$L__BB0_32;
	add.s32 	%r69, %r1, 27;
	ld.global.u32 	%r64, [%rd1+108];
	setp.eq.s32 	%p28, %r64, %r1;
	@%p28 bra 	$L__BB0_32;
	add.s32 	%r69, %r1, 28;
	ld.global.u32 	%r65, [%rd1+112];
	setp.eq.s32 	%p29, %r65, %r1;
	@%p29 bra 	$L__BB0_32;
	add.s32 	%r69, %r1, 29;
	ld.global.u32 	%r66, [%rd1+116];
	setp.eq.s32 	%p30, %r66, %r1;
	@%p30 bra 	$L__BB0_32;
	add.s32 	%r69, %r1, 30;
	ld.global.u32 	%r67, [%rd1+120];
	setp.eq.s32 	%p31, %r67, %r1;
	@%p31 bra 	$L__BB0_32;
	add.s32 	%r69, %r1, 31;
	ld.global.u32 	%r68, [%rd1+124];
	setp.ne.s32 	%p32, %r68, %r1;
	@%p32 bra 	$L__BB0_33;
$L__BB0_32:
	cvta.to.global.u64 	%rd6, %rd2;
	add.s64 	%rd8, %rd6, %rd5;
	st.global.u32 	[%rd8], %r69;
$L__BB0_33:
	ret;

}


// ===== COMPILED SASS (sm_100) =====

	.target	sm_100

	.elftype	@"ET_EXEC"


//--------------------- .note.nv.tkinfo           --------------------------
	.section	.note.nv.tkinfo,"",@"SHT_NOTE"
	.sectionflags	@"SHF_NOTE_NV_TKINFO"
	.tkinfo
        /*0018*/ 	.word	0x00000002
        /*0030*/ 	.string	""
        /*0030*/ 	.string	"ptxas"
        /*0030*/ 	.string	"Cuda compilation tools, release 13.0, V13.0.88"
        /*0030*/ 	.string	"Build cuda_13.0.r13.0/compiler.36424714_0"
        /*0030*/ 	.string	"-arch sm_100 -m 64 "



//--------------------- .note.nv.cuinfo           --------------------------
	.section	.note.nv.cuinfo,"",@"SHT_NOTE"
	.sectionflags	@"SHF_NOTE_NV_CUINFO"
        /*0018*/ 	.short	0x0002
        /*001a*/ 	.short	0x0064
        /*001c*/ 	.short	0x0082
	.zero		2


//--------------------- .nv.info                  --------------------------
	.section	.nv.info,"",@"SHT_CUDA_INFO"
	.align	4


	//----- nvinfo : EIATTR_REGCOUNT
	.align		4
        /*0000*/ 	.byte	0x04, 0x2f
        /*0002*/ 	.short	(.L_1 - .L_0)
	.align		4
.L_0:
        /*0004*/ 	.word	index@(_Z12kernel_indexPiiS_)
        /*0008*/ 	.word	0x00000008


	//----- nvinfo : EIATTR_FRAME_SIZE
	.align		4
.L_1:
        /*000c*/ 	.byte	0x04, 0x11
        /*000e*/ 	.short	(.L_3 - .L_2)
	.align		4
.L_2:
        /*0010*/ 	.word	index@(_Z12kernel_indexPiiS_)
        /*0014*/ 	.word	0x00000000


	//----- nvinfo : EIATTR_MIN_STACK_SIZE
	.align		4
.L_3:
        /*0018*/ 	.byte	0x04, 0x12
        /*001a*/ 	.short	(.L_5 - .L_4)
	.align		4
.L_4:
        /*001c*/ 	.word	index@(_Z12kernel_indexPiiS_)
        /*0020*/ 	.word	0x00000000
.L_5:


//--------------------- .nv.compat                --------------------------
	.section	.nv.compat,"",@"SHT_CUDA_COMPAT_INFO"
	.align	4
        /*0000*/ 	.byte	0x02, 0x09, 0x00, 0x00, 0x02, 0x02, 0x01, 0x00, 0x02, 0x05, 0x05, 0x00, 0x03, 0x07, 0x01, 0x01
        /*0010*/ 	.byte	0x02, 0x03, 0x00, 0x00, 0x02, 0x06, 0x01, 0x00, 0x04, 0x0b, 0x08, 0x00, 0x09, 0x00, 0x00, 0x00
        /*0020*/ 	.byte	0x00, 0x00, 0x00, 0x00


//--------------------- .nv.info._Z12kernel_indexPiiS_ --------------------------
	.section	.nv.info._Z12kernel_indexPiiS_,"",@"SHT_CUDA_INFO"
	.sectionflags	@""
	.align	4


	//----- nvinfo : EIATTR_CUDA_API_VERSION
	.align		4
        /*0000*/ 	.byte	0x04, 0x37
        /*0002*/ 	.short	(.L_7 - .L_6)
.L_6:
        /*0004*/ 	.word	0x00000082


	//----- nvinfo : EIATTR_KPARAM_INFO
	.align		4
.L_7:
        /*0008*/ 	.byte	0x04, 0x17
        /*000a*/ 	.short	(.L_9 - .L_8)
.L_8:
        /*000c*/ 	.word	0x00000000
        /*0010*/ 	.short	0x0002
        /*0012*/ 	.short	0x0010
        /*0014*/ 	.byte	0x00, 0xf5, 0x21, 0x00


	//----- nvinfo : EIATTR_KPARAM_INFO
	.align		4
.L_9:
        /*0018*/ 	.byte	0x04, 0x17
        /*001a*/ 	.short	(.L_11 - .L_10)
.L_10:
        /*001c*/ 	.word	0x00000000
        /*0020*/ 	.short	0x0001
        /*0022*/ 	.short	0x0008
        /*0024*/ 	.byte	0x00, 0xf0, 0x11, 0x00


	//----- nvinfo : EIATTR_KPARAM_INFO
	.align		4
.L_11:
        /*0028*/ 	.byte	0x04, 0x17
        /*002a*/ 	.short	(.L_13 - .L_12)
.L_12:
        /*002c*/ 	.word	0x00000000
        /*0030*/ 	.short	0x0000
        /*0032*/ 	.short	0x0000
        /*0034*/ 	.byte	0x00, 0xf5, 0x21, 0x00


	//----- nvinfo : EIATTR_SPARSE_MMA_MASK
	.align		4
.L_13:
        /*0038*/ 	.byte	0x03, 0x50
        /*003a*/ 	.short	0x0000


	//----- nvinfo : EIATTR_MAXREG_COUNT
	.align		4
        /*003c*/ 	.byte	0x03, 0x1b
        /*003e*/ 	.short	0x00ff


	//----- nvinfo : EIATTR_MERCURY_ISA_VERSION
	.align		4
        /*0040*/ 	.byte	0x03, 0x5f
        /*0042*/ 	.short	0x0101


	//----- nvinfo : EIATTR_VRC_CTA_INIT_COUNT
	.align		4
        /*0044*/ 	.byte	0x02, 0x4a
	.zero		1
	.zero		1


	//----- nvinfo : EIATTR_EXIT_INSTR_OFFSETS
	.align		4
        /*0048*/ 	.byte	0x04, 0x1c
        /*004a*/ 	.short	(.L_15 - .L_14)


	//   ....[0]....
.L_14:
        /*004c*/ 	.word	0x00000870


	//   ....[1]....
        /*0050*/ 	.word	0x000008d0


	//----- nvinfo : EIATTR_CRS_STACK_SIZE
	.align		4
.L_15:
        /*0054*/ 	.byte	0x04, 0x1e
        /*0056*/ 	.short	(.L_17 - .L_16)
.L_16:
        /*0058*/ 	.word	0x00000000


	//----- nvinfo : EIATTR_CBANK_PARAM_SIZE
	.align		4
.L_17:
        /*005c*/ 	.byte	0x03, 0x19
        /*005e*/ 	.short	0x0018


	//----- nvinfo : EIATTR_PARAM_CBANK
	.align		4
        /*0060*/ 	.byte	0x04, 0x0a
        /*0062*/ 	.short	(.L_19 - .L_18)
	.align		4
.L_18:
        /*0064*/ 	.word	index@(.nv.constant0._Z12kernel_indexPiiS_)
        /*0068*/ 	.short	0x0380
        /*006a*/ 	.short	0x0018


	//----- nvinfo : EIATTR_SW_WAR
	.align		4
.L_19:
        /*006c*/ 	.byte	0x04, 0x36
        /*006e*/ 	.short	(.L_21 - .L_20)
.L_20:
        /*0070*/ 	.word	0x00000008
.L_21:


//--------------------- .nv.callgraph             --------------------------
	.section	.nv.callgraph,"",@"SHT_CUDA_CALLGRAPH"
	.align	4
	.sectionentsize	8
	.align		4
        /*0000*/ 	.word	0x00000000
	.align		4
        /*0004*/ 	.word	0xffffffff
	.align		4
        /*0008*/ 	.word	0x00000000
	.align		4
        /*000c*/ 	.word	0xfffffffe
	.align		4
        /*0010*/ 	.word	0x00000000
	.align		4
        /*0014*/ 	.word	0xfffffffd
	.align		4
        /*0018*/ 	.word	0x00000000
	.align		4
        /*001c*/ 	.word	0xfffffffc


//--------------------- .text._Z12kernel_indexPiiS_ --------------------------
	.section	.text._Z12kernel_indexPiiS_,"ax",@progbits
	.align	128
        .global         _Z12kernel_indexPiiS_
        .type           _Z12kernel_indexPiiS_,@function
        .size           _Z12kernel_indexPiiS_,(.L_x_3 - _Z12kernel_indexPiiS_)
        .other          _Z12kernel_indexPiiS_,@"STO_CUDA_ENTRY STV_DEFAULT"
_Z12kernel_indexPiiS_:
.text._Z12kernel_indexPiiS_:
[----:B------:R-:W-:Y:S01]  /*0000*/  LDC R1, c[0x0][0x37c] ;  /* 0x0000df00ff017b82 */ /* 0x000fe20000000800 */
[----:B------:R-:W0:Y:S07]  /*0010*/  S2R R0, SR_TID.X ;  /* 0x0000000000007919 */ /* 0x000e2e0000002100 */
[----:B------:R-:W0:Y:S01]  /*0020*/  S2UR UR6, SR_CTAID.X ;  /* 0x00000000000679c3 */ /* 0x000e220000002500 */
[----:B------:R-:W1:Y:S07]  /*0030*/  LDCU.64 UR4, c[0x0][0x358] ;  /* 0x00006b00ff0477ac */ /* 0x000e6e0008000a00 */
[----:B------:R-:W0:Y:S08]  /*0040*/  LDC R5, c[0x0][0x360] ;  /* 0x0000d800ff057b82 */ /* 0x000e300000000800 */
[----:B------:R-:W2:Y:S01]  /*0050*/  LDC.64 R2, c[0x0][0x380] ;  /* 0x0000e000ff027b82 */ /* 0x000ea20000000a00 */
[----:B0-----:R-:W-:-:S04]  /*0060*/  IMAD R0, R5, UR6, R0 ;  /* 0x0000000605007c24 */ /* 0x001fc8000f8e0200 */
[----:B--2---:R-:W-:-:S05]  /*0070*/  IMAD.WIDE R2, R0, 0x4, R2 ;  /* 0x0000000400027825 */ /* 0x004fca00078e0202 */
[----:B-1----:R-:W2:Y:S01]  /*0080*/  LDG.E R5, desc[UR4][R2.64] ;  /* 0x0000000402057981 */ /* 0x002ea2000c1e1900 */
[----:B------:R-:W-:Y:S01]  /*0090*/  BSSY.RECONVERGENT B0, `(.L_x_0) ;  /* 0x0000080000007945 */ /* 0x000fe20003800200 */
[----:B--2---:R-:W-:Y:S01]  /*00a0*/  ISETP.NE.AND P0, PT, R5, R0, PT ;  /* 0x000000000500720c */ /* 0x004fe20003f05270 */
[----:B------:R-:W-:-:S12]  /*00b0*/  IMAD.MOV.U32 R5, RZ, RZ, R0 ;  /* 0x000000ffff057224 */ /* 0x000fd800078e0000 */
[----:B------:R-:W-:Y:S05]  /*00c0*/  @!P0 BRA `(.L_x_1) ;  /* 0x0000000400f08947 */ /* 0x000fea0003800000 */
[----:B------:R-:W2:Y:S02]  /*00d0*/  LDG.E R5, desc[UR4][R2.64+0x4] ;  /* 0x0000040402057981 */ /* 0x000ea4000c1e1900 */
[----:B--2---:R-:W-:Y:S01]  /*00e0*/  ISETP.NE.AND P0, PT, R5, R0, PT ;  /* 0x000000000500720c */ /* 0x004fe20003f05270 */
[----:B------:R-:W-:-:S12]  /*00f0*/  VIADD R5, R0, 0x1 ;  /* 0x0000000100057836 */ /* 0x000fd80000000000 */
        /* <DEDUP_REMOVED lines=34> */
[----:B--2---:R-:W-:Y:S02]  /*0320*/  ISETP.NE.AND P0, PT, R5, R0, PT ;  /* 0x000000000500720c */ /* 0x004fe40003f05270 */
[----:B------:R-:W-:-:S11]  /*0330*/  IADD3 R5, PT, PT, R0, 0xa, RZ ;  /* 0x0000000a00057810 */ /* 0x000fd60007ffe0ff */
        /* <DEDUP_REMOVED lines=82> */
[----:B--2---:R-:W-:-:S13]  /*0860*/  ISETP.NE.AND P0, PT, R3, R0, PT ;  /* 0x000000000300720c */ /* 0x004fda0003f05270 */
[----:B------:R-:W-:Y:S05]  /*0870*/  @P0 EXIT ;  /* 0x000000000000094d */ /* 0x000fea0003800000 */
[----:B------:R-:W-:-:S07]  /*0880*/  VIADD R5, R0, 0x1f ;  /* 0x0000001f00057836 */ /* 0x000fce0000000000 */
.L_x_1:
[----:B------:R-:W-:Y:S05]  /*0890*/  BSYNC.RECONVERGENT B0 ;  /* 0x0000000000007941 */ /* 0x000fea0003800200 */
.L_x_0:
[----:B------:R-:W0:Y:S02]  /*08a0*/  LDC.64 R2, c[0x0][0x390] ;  /* 0x0000e400ff027b82 */ /* 0x000e240000000a00 */
[----:B0-----:R-:W-:-:S05]  /*08b0*/  IMAD.WIDE R2, R0, 0x4, R2 ;  /* 0x0000000400027825 */ /* 0x001fca00078e0202 */
[----:B------:R-:W-:Y:S01]  /*08c0*/  STG.E desc[UR4][R2.64], R5 ;  /* 0x0000000502007986 */ /* 0x000fe2000c101904 */
[----:B------:R-:W-:Y:S05]  /*08d0*/  EXIT ;  /* 0x000000000000794d */ /* 0x000fea0003800000 */
.L_x_2:
[----:B------:R-:W-:-:S00]  /*08e0*/  BRA `(.L_x_2) ;  /* 0xfffffffc00fc7947 */ /* 0x000fc0000383ffff */
[----:B------:R-:W-:-:S00]  /*08f0*/  NOP ;  /* 0x0000000000007918 */ /* 0x000fc00000000000 */
        /* <DEDUP_REMOVED lines=8> */
.L_x_3:


//--------------------- .nv.shared.reserved.0     --------------------------
	.section	.nv.shared.reserved.0,"aw",@nobits
	.weak		__nv_reservedSMEM_offset_0_alias
	.size		__nv_reservedSMEM_offset_0_alias, 0, 64
	.other		__nv_reservedSMEM_offset_0_alias,@"STO_CUDA_RESERVED_SHARED STV_DEFAULT"
__nv_reservedSMEM_offset_0_alias:
	.zero		0
	.zero		64


//--------------------- .nv.constant0._Z12kernel_indexPiiS_ --------------------------
	.section	.nv.constant0._Z12kernel_indexPiiS_,"a",@progbits
	.sectionflags	@""
	.align	4
.nv.constant0._Z12kernel_indexPiiS_:
	.zero		920


//--------------------- SYMBOLS --------------------------

	.type		.nv.reservedSmem.offset0,@object
	.size		.nv.reservedSmem.offset0,0x4
